//
// Generated by NVIDIA NVVM Compiler
//
// Compiler Build ID: CL-36424714
// Cuda compilation tools, release 13.0, V13.0.88
// Based on NVVM 20.0.0
//

.version 9.0
.target sm_100
.address_size 64

	// .globl	_Z12MatMulKernelPKfS0_Pfi
// _ZZ12MatMulKernelPKfS0_PfiE6a_tile has been demoted
// _ZZ12MatMulKernelPKfS0_PfiE6b_tile has been demoted

.visible .entry _Z12MatMulKernelPKfS0_Pfi(
	.param .u64 .ptr .align 1 _Z12MatMulKernelPKfS0_Pfi_param_0,
	.param .u64 .ptr .align 1 _Z12MatMulKernelPKfS0_Pfi_param_1,
	.param .u64 .ptr .align 1 _Z12MatMulKernelPKfS0_Pfi_param_2,
	.param .u32 _Z12MatMulKernelPKfS0_Pfi_param_3
)
{
	.reg .pred 	%p<8>;
	.reg .b32 	%r<43>;
	.reg .b32 	%f<111>;
	.reg .b64 	%rd<13>;
	// demoted variable
	.shared .align 4 .b8 _ZZ12MatMulKernelPKfS0_PfiE6a_tile[4096];
	// demoted variable
	.shared .align 4 .b8 _ZZ12MatMulKernelPKfS0_PfiE6b_tile[4096];
	ld.param.u64 	%rd4, [_Z12MatMulKernelPKfS0_Pfi_param_0];
	ld.param.u64 	%rd5, [_Z12MatMulKernelPKfS0_Pfi_param_1];
	ld.param.u64 	%rd6, [_Z12MatMulKernelPKfS0_Pfi_param_2];
	ld.param.u32 	%r24, [_Z12MatMulKernelPKfS0_Pfi_param_3];
	mov.u32 	%r25, %ctaid.y;
	shl.b32 	%r26, %r25, 5;
	mov.u32 	%r40, %tid.y;
	add.s32 	%r2, %r26, %r40;
	mov.u32 	%r27, %ctaid.x;
	shl.b32 	%r3, %r27, 5;
	mov.u32 	%r38, %tid.x;
	add.s32 	%r5, %r3, %r38;
	setp.lt.s32 	%p1, %r24, 1;
	mov.f32 	%f110, 0f00000000;
	@%p1 bra 	$L__BB0_7;
	add.s32 	%r28, %r24, 31;
	shr.u32 	%r29, %r28, 5;
	shl.b32 	%r30, %r40, 7;
	mov.u32 	%r31, _ZZ12MatMulKernelPKfS0_PfiE6a_tile;
	add.s32 	%r6, %r31, %r30;
	shl.b32 	%r32, %r38, 2;
	add.s32 	%r7, %r6, %r32;
	mov.u32 	%r33, _ZZ12MatMulKernelPKfS0_PfiE6b_tile;
	add.s32 	%r9, %r33, %r32;
	add.s32 	%r8, %r9, %r30;
	neg.s32 	%r42, %r29;
	mad.lo.s32 	%r34, %r40, %r24, %r38;
	add.s32 	%r41, %r34, %r3;
	shl.b32 	%r12, %r24, 5;
	mad.lo.s32 	%r39, %r24, %r2, %r38;
	cvta.to.global.u64 	%rd1, %rd4;
	cvta.to.global.u64 	%rd2, %rd5;
	mov.f32 	%f110, 0f00000000;
$L__BB0_2:
	setp.ge.u32 	%p2, %r2, %r24;
	mul.wide.s32 	%rd7, %r39, 4;
	add.s64 	%rd3, %rd1, %rd7;
	setp.ge.s32 	%p3, %r38, %r24;
	mov.f32 	%f108, 0f00000000;
	or.pred  	%p4, %p2, %p3;
	@%p4 bra 	$L__BB0_4;
	ld.global.f32 	%f108, [%rd3];
$L__BB0_4:
	st.shared.f32 	[%r7], %f108;
	mov.f32 	%f109, 0f00000000;
	max.s32 	%r35, %r5, %r40;
	setp.ge.s32 	%p5, %r35, %r24;
	@%p5 bra 	$L__BB0_6;
	mul.wide.s32 	%rd8, %r41, 4;
	add.s64 	%rd9, %rd2, %rd8;
	ld.global.f32 	%f109, [%rd9];
$L__BB0_6:
	st.shared.f32 	[%r8], %f109;
	bar.sync 	0;
	ld.shared.f32 	%f12, [%r6];
	ld.shared.f32 	%f13, [%r9];
	fma.rn.f32 	%f14, %f12, %f13, %f110;
	ld.shared.f32 	%f15, [%r6+4];
	ld.shared.f32 	%f16, [%r9+128];
	fma.rn.f32 	%f17, %f15, %f16, %f14;
	ld.shared.f32 	%f18, [%r6+8];
	ld.shared.f32 	%f19, [%r9+256];
	fma.rn.f32 	%f20, %f18, %f19, %f17;
	ld.shared.f32 	%f21, [%r6+12];
	ld.shared.f32 	%f22, [%r9+384];
	fma.rn.f32 	%f23, %f21, %f22, %f20;
	ld.shared.f32 	%f24, [%r6+16];
	ld.shared.f32 	%f25, [%r9+512];
	fma.rn.f32 	%f26, %f24, %f25, %f23;
	ld.shared.f32 	%f27, [%r6+20];
	ld.shared.f32 	%f28, [%r9+640];
	fma.rn.f32 	%f29, %f27, %f28, %f26;
	ld.shared.f32 	%f30, [%r6+24];
	ld.shared.f32 	%f31, [%r9+768];
	fma.rn.f32 	%f32, %f30, %f31, %f29;
	ld.shared.f32 	%f33, [%r6+28];
	ld.shared.f32 	%f34, [%r9+896];
	fma.rn.f32 	%f35, %f33, %f34, %f32;
	ld.shared.f32 	%f36, [%r6+32];
	ld.shared.f32 	%f37, [%r9+1024];
	fma.rn.f32 	%f38, %f36, %f37, %f35;
	ld.shared.f32 	%f39, [%r6+36];
	ld.shared.f32 	%f40, [%r9+1152];
	fma.rn.f32 	%f41, %f39, %f40, %f38;
	ld.shared.f32 	%f42, [%r6+40];
	ld.shared.f32 	%f43, [%r9+1280];
	fma.rn.f32 	%f44, %f42, %f43, %f41;
	ld.shared.f32 	%f45, [%r6+44];
	ld.shared.f32 	%f46, [%r9+1408];
	fma.rn.f32 	%f47, %f45, %f46, %f44;
	ld.shared.f32 	%f48, [%r6+48];
	ld.shared.f32 	%f49, [%r9+1536];
	fma.rn.f32 	%f50, %f48, %f49, %f47;
	ld.shared.f32 	%f51, [%r6+52];
	ld.shared.f32 	%f52, [%r9+1664];
	fma.rn.f32 	%f53, %f51, %f52, %f50;
	ld.shared.f32 	%f54, [%r6+56];
	ld.shared.f32 	%f55, [%r9+1792];
	fma.rn.f32 	%f56, %f54, %f55, %f53;
	ld.shared.f32 	%f57, [%r6+60];
	ld.shared.f32 	%f58, [%r9+1920];
	fma.rn.f32 	%f59, %f57, %f58, %f56;
	ld.shared.f32 	%f60, [%r6+64];
	ld.shared.f32 	%f61, [%r9+2048];
	fma.rn.f32 	%f62, %f60, %f61, %f59;
	ld.shared.f32 	%f63, [%r6+68];
	ld.shared.f32 	%f64, [%r9+2176];
	fma.rn.f32 	%f65, %f63, %f64, %f62;
	ld.shared.f32 	%f66, [%r6+72];
	ld.shared.f32 	%f67, [%r9+2304];
	fma.rn.f32 	%f68, %f66, %f67, %f65;
	ld.shared.f32 	%f69, [%r6+76];
	ld.shared.f32 	%f70, [%r9+2432];
	fma.rn.f32 	%f71, %f69, %f70, %f68;
	ld.shared.f32 	%f72, [%r6+80];
	ld.shared.f32 	%f73, [%r9+2560];
	fma.rn.f32 	%f74, %f72, %f73, %f71;
	ld.shared.f32 	%f75, [%r6+84];
	ld.shared.f32 	%f76, [%r9+2688];
	fma.rn.f32 	%f77, %f75, %f76, %f74;
	ld.shared.f32 	%f78, [%r6+88];
	ld.shared.f32 	%f79, [%r9+2816];
	fma.rn.f32 	%f80, %f78, %f79, %f77;
	ld.shared.f32 	%f81, [%r6+92];
	ld.shared.f32 	%f82, [%r9+2944];
	fma.rn.f32 	%f83, %f81, %f82, %f80;
	ld.shared.f32 	%f84, [%r6+96];
	ld.shared.f32 	%f85, [%r9+3072];
	fma.rn.f32 	%f86, %f84, %f85, %f83;
	ld.shared.f32 	%f87, [%r6+100];
	ld.shared.f32 	%f88, [%r9+3200];
	fma.rn.f32 	%f89, %f87, %f88, %f86;
	ld.shared.f32 	%f90, [%r6+104];
	ld.shared.f32 	%f91, [%r9+3328];
	fma.rn.f32 	%f92, %f90, %f91, %f89;
	ld.shared.f32 	%f93, [%r6+108];
	ld.shared.f32 	%f94, [%r9+3456];
	fma.rn.f32 	%f95, %f93, %f94, %f92;
	ld.shared.f32 	%f96, [%r6+112];
	ld.shared.f32 	%f97, [%r9+3584];
	fma.rn.f32 	%f98, %f96, %f97, %f95;
	ld.shared.f32 	%f99, [%r6+116];
	ld.shared.f32 	%f100, [%r9+3712];
	fma.rn.f32 	%f101, %f99, %f100, %f98;
	ld.shared.f32 	%f102, [%r6+120];
	ld.shared.f32 	%f103, [%r9+3840];
	fma.rn.f32 	%f104, %f102, %f103, %f101;
	ld.shared.f32 	%f105, [%r6+124];
	ld.shared.f32 	%f106, [%r9+3968];
	fma.rn.f32 	%f110, %f105, %f106, %f104;
	bar.sync 	0;
	add.s32 	%r42, %r42, 1;
	setp.ne.s32 	%p6, %r42, 0;
	add.s32 	%r41, %r41, %r12;
	add.s32 	%r40, %r40, 32;
	add.s32 	%r39, %r39, 32;
	add.s32 	%r38, %r38, 32;
	@%p6 bra 	$L__BB0_2;
$L__BB0_7:
	max.s32 	%r36, %r2, %r5;
	setp.ge.s32 	%p7, %r36, %r24;
	@%p7 bra 	$L__BB0_9;
	mad.lo.s32 	%r37, %r24, %r2, %r5;
	cvta.to.global.u64 	%rd10, %rd6;
	mul.wide.s32 	%rd11, %r37, 4;
	add.s64 	%rd12, %rd10, %rd11;
	st.global.f32 	[%rd12], %f110;
$L__BB0_9:
	ret;

}


// ===== COMPILED SASS (sm_100) =====

	.target	sm_100

	.elftype	@"ET_EXEC"


//--------------------- .note.nv.tkinfo           --------------------------
	.section	.note.nv.tkinfo,"",@"SHT_NOTE"
	.sectionflags	@"SHF_NOTE_NV_TKINFO"
	.tkinfo
        /*0018*/ 	.word	0x00000002
        /*0030*/ 	.string	""
        /*0030*/ 	.string	"ptxas"
        /*0030*/ 	.string	"Cuda compilation tools, release 13.0, V13.0.88"
        /*0030*/ 	.string	"Build cuda_13.0.r13.0/compiler.36424714_0"
        /*0030*/ 	.string	"-arch sm_100 -m 64 "



//--------------------- .note.nv.cuinfo           --------------------------
	.section	.note.nv.cuinfo,"",@"SHT_NOTE"
	.sectionflags	@"SHF_NOTE_NV_CUINFO"
        /*0018*/ 	.short	0x0002
        /*001a*/ 	.short	0x0064
        /*001c*/ 	.short	0x0082
	.zero		2


//--------------------- .nv.info                  --------------------------
	.section	.nv.info,"",@"SHT_CUDA_INFO"
	.align	4


	//----- nvinfo : EIATTR_REGCOUNT
	.align		4
        /*0000*/ 	.byte	0x04, 0x2f
        /*0002*/ 	.short	(.L_1 - .L_0)
	.align		4
.L_0:
        /*0004*/ 	.word	index@(_Z12MatMulKernelPKfS0_Pfi)
        /*0008*/ 	.word	0x00000020


	//----- nvinfo : EIATTR_FRAME_SIZE
	.align		4
.L_1:
        /*000c*/ 	.byte	0x04, 0x11
        /*000e*/ 	.short	(.L_3 - .L_2)
	.align		4
.L_2:
        /*0010*/ 	.word	index@(_Z12MatMulKernelPKfS0_Pfi)
        /*0014*/ 	.word	0x00000000


	//----- nvinfo : EIATTR_MIN_STACK_SIZE
	.align		4
.L_3:
        /*0018*/ 	.byte	0x04, 0x12
        /*001a*/ 	.short	(.L_5 - .L_4)
	.align		4
.L_4:
        /*001c*/ 	.word	index@(_Z12MatMulKernelPKfS0_Pfi)
        /*0020*/ 	.word	0x00000000
.L_5:


//--------------------- .nv.compat                --------------------------
	.section	.nv.compat,"",@"SHT_CUDA_COMPAT_INFO"
	.align	4
        /*0000*/ 	.byte	0x02, 0x09, 0x00, 0x00, 0x02, 0x02, 0x01, 0x00, 0x02, 0x05, 0x05, 0x00, 0x03, 0x07, 0x01, 0x01
        /*0010*/ 	.byte	0x02, 0x03, 0x00, 0x00, 0x02, 0x06, 0x01, 0x00, 0x04, 0x0b, 0x08, 0x00, 0x09, 0x00, 0x00, 0x00
        /*0020*/ 	.byte	0x00, 0x00, 0x00, 0x00


//--------------------- .nv.info._Z12MatMulKernelPKfS0_Pfi --------------------------
	.section	.nv.info._Z12MatMulKernelPKfS0_Pfi,"",@"SHT_CUDA_INFO"
	.sectionflags	@""
	.align	4


	//----- nvinfo : EIATTR_CUDA_API_VERSION
	.align		4
        /*0000*/ 	.byte	0x04, 0x37
        /*0002*/ 	.short	(.L_7 - .L_6)
.L_6:
        /*0004*/ 	.word	0x00000082


	//----- nvinfo : EIATTR_KPARAM_INFO
	.align		4
.L_7:
        /*0008*/ 	.byte	0x04, 0x17
        /*000a*/ 	.short	(.L_9 - .L_8)
.L_8:
        /*000c*/ 	.word	0x00000000
        /*0010*/ 	.short	0x0003
        /*0012*/ 	.short	0x0018
        /*0014*/ 	.byte	0x00, 0xf0, 0x11, 0x00


	//----- nvinfo : EIATTR_KPARAM_INFO
	.align		4
.L_9:
        /*0018*/ 	.byte	0x04, 0x17
        /*001a*/ 	.short	(.L_11 - .L_10)
.L_10:
        /*001c*/ 	.word	0x00000000
        /*0020*/ 	.short	0x0002
        /*0022*/ 	.short	0x0010
        /*0024*/ 	.byte	0x00, 0xf5, 0x21, 0x00


	//----- nvinfo : EIATTR_KPARAM_INFO
	.align		4
.L_11:
        /*0028*/ 	.byte	0x04, 0x17
        /*002a*/ 	.short	(.L_13 - .L_12)
.L_12:
        /*002c*/ 	.word	0x00000000
        /*0030*/ 	.short	0x0001
        /*0032*/ 	.short	0x0008
        /*0034*/ 	.byte	0x00, 0xf5, 0x21, 0x00


	//----- nvinfo : EIATTR_KPARAM_INFO
	.align		4
.L_13:
        /*0038*/ 	.byte	0x04, 0x17
        /*003a*/ 	.short	(.L_15 - .L_14)
.L_14:
        /*003c*/ 	.word	0x00000000
        /*0040*/ 	.short	0x0000
        /*0042*/ 	.short	0x0000
        /*0044*/ 	.byte	0x00, 0xf5, 0x21, 0x00


	//----- nvinfo : EIATTR_SPARSE_MMA_MASK
	.align		4
.L_15:
        /*0048*/ 	.byte	0x03, 0x50
        /*004a*/ 	.short	0x0000


	//----- nvinfo : EIATTR_MAXREG_COUNT
	.align		4
        /*004c*/ 	.byte	0x03, 0x1b
        /*004e*/ 	.short	0x00ff


	//----- nvinfo : EIATTR_NUM_BARRIERS
	.align		4
        /*0050*/ 	.byte	0x02, 0x4c
        /*0052*/ 	.byte	0x01
	.zero		1


	//----- nvinfo : EIATTR_MERCURY_ISA_VERSION
	.align		4
        /*0054*/ 	.byte	0x03, 0x5f
        /*0056*/ 	.short	0x0101


	//----- nvinfo : EIATTR_VRC_CTA_INIT_COUNT
	.align		4
        /*0058*/ 	.byte	0x02, 0x4a
	.zero		1
	.zero		1


	//----- nvinfo : EIATTR_EXIT_INSTR_OFFSETS
	.align		4
        /*005c*/ 	.byte	0x04, 0x1c
        /*005e*/ 	.short	(.L_17 - .L_16)


	//   ....[0]....
.L_16:
        /*0060*/ 	.word	0x00000800


	//   ....[1]....
        /*0064*/ 	.word	0x00000850


	//----- nvinfo : EIATTR_CBANK_PARAM_SIZE
	.align		4
.L_17:
        /*0068*/ 	.byte	0x03, 0x19
        /*006a*/ 	.short	0x001c


	//----- nvinfo : EIATTR_PARAM_CBANK
	.align		4
        /*006c*/ 	.byte	0x04, 0x0a
        /*006e*/ 	.short	(.L_19 - .L_18)
	.align		4
.L_18:
        /*0070*/ 	.word	index@(.nv.constant0._Z12MatMulKernelPKfS0_Pfi)
        /*0074*/ 	.short	0x0380
        /*0076*/ 	.short	0x001c


	//----- nvinfo : EIATTR_SW_WAR
	.align		4
.L_19:
        /*0078*/ 	.byte	0x04, 0x36
        /*007a*/ 	.short	(.L_21 - .L_20)
.L_20:
        /*007c*/ 	.word	0x00000008
.L_21:


//--------------------- .nv.callgraph             --------------------------
	.section	.nv.callgraph,"",@"SHT_CUDA_CALLGRAPH"
	.align	4
	.sectionentsize	8
	.align		4
        /*0000*/ 	.word	0x00000000
	.align		4
        /*0004*/ 	.word	0xffffffff
	.align		4
        /*0008*/ 	.word	0x00000000
	.align		4
        /*000c*/ 	.word	0xfffffffe
	.align		4
        /*0010*/ 	.word	0x00000000
	.align		4
        /*0014*/ 	.word	0xfffffffd
	.align		4
        /*0018*/ 	.word	0x00000000
	.align		4
        /*001c*/ 	.word	0xfffffffc


//--------------------- .text._Z12MatMulKernelPKfS0_Pfi --------------------------
	.section	.text._Z12MatMulKernelPKfS0_Pfi,"ax",@progbits
	.align	128
        .global         _Z12MatMulKernelPKfS0_Pfi
        .type           _Z12MatMulKernelPKfS0_Pfi,@function
        .size           _Z12MatMulKernelPKfS0_Pfi,(.L_x_3 - _Z12MatMulKernelPKfS0_Pfi)
        .other          _Z12MatMulKernelPKfS0_Pfi,@"STO_CUDA_ENTRY STV_DEFAULT"
_Z12MatMulKernelPKfS0_Pfi:
.text._Z12MatMulKernelPKfS0_Pfi:
[----:B------:R-:W-:Y:S01]  /*0000*/  LDC R1, c[0x0][0x37c] ;  /* 0x0000df00ff017b82 */ /* 0x000fe20000000800 */
[----:B------:R-:W0:Y:S01]  /*0010*/  LDCU UR4, c[0x0][0x398] ;  /* 0x00007300ff0477ac */ /* 0x000e220008000800 */
[----:B------:R-:W1:Y:S01]  /*0020*/  S2R R20, SR_CTAID.Y ;  /* 0x0000000000147919 */ /* 0x000e620000002600 */
[----:B------:R-:W-:Y:S01]  /*0030*/  HFMA2 R25, -RZ, RZ, 0, 0 ;  /* 0x00000000ff197431 */ /* 0x000fe200000001ff */
[----:B------:R-:W2:Y:S01]  /*0040*/  LDCU.64 UR8, c[0x0][0x358] ;  /* 0x00006b00ff0877ac */ /* 0x000ea20008000a00 */
[----:B------:R-:W1:Y:S01]  /*0050*/  S2R R18, SR_TID.Y ;  /* 0x0000000000127919 */ /* 0x000e620000002200 */
[----:B------:R-:W3:Y:S01]  /*0060*/  S2R R4, SR_CTAID.X ;  /* 0x0000000000047919 */ /* 0x000ee20000002500 */
[----:B------:R-:W3:Y:S01]  /*0070*/  S2R R19, SR_TID.X ;  /* 0x0000000000137919 */ /* 0x000ee20000002100 */
[----:B0-----:R-:W-:-:S04]  /*0080*/  MOV R6, UR4 ;  /* 0x0000000400067c02 */ /* 0x001fc80008000f00 */
[----:B------:R-:W-:Y:S02]  /*0090*/  ISETP.GE.AND P0, PT, R6, 0x1, PT ;  /* 0x000000010600780c */ /* 0x000fe40003f06270 */
[----:B-1----:R-:W-:Y:S02]  /*00a0*/  LEA R20, R20, R18, 0x5 ;  /* 0x0000001214147211 */ /* 0x002fe400078e28ff */
[----:B---3--:R-:W-:-:S09]  /*00b0*/  LEA R21, R4, R19, 0x5 ;  /* 0x0000001304157211 */ /* 0x008fd200078e28ff */
[----:B--2---:R-:W-:Y:S05]  /*00c0*/  @!P0 BRA `(.L_x_0) ;  /* 0x0000000400c48947 */ /* 0x004fea0003800000 */
[----:B------:R-:W0:Y:S01]  /*00d0*/  S2UR UR6, SR_CgaCtaId ;  /* 0x00000000000679c3 */ /* 0x000e220000008800 */
[----:B------:R-:W-:Y:S01]  /*00e0*/  UMOV UR4, 0x400 ;  /* 0x0000040000047882 */ /* 0x000fe20000000000 */
[----:B------:R-:W-:Y:S01]  /*00f0*/  IADD3 R2, PT, PT, R6, 0x1f, RZ ;  /* 0x0000001f06027810 */ /* 0x000fe20007ffe0ff */
[----:B------:R-:W-:Y:S01]  /*0100*/  UIADD3 UR5, UPT, UPT, UR4, 0x1000, URZ ;  /* 0x0000100004057890 */ /* 0x000fe2000fffe0ff */
[-CC-:B------:R-:W-:Y:S01]  /*0110*/  IMAD R17, R18, R6.reuse, R19.reuse ;  /* 0x0000000612117224 */ /* 0x180fe200078e0213 */
[----:B------:R-:W-:Y:S01]  /*0120*/  MOV R25, RZ ;  /* 0x000000ff00197202 */ /* 0x000fe20000000f00 */
[----:B------:R-:W-:Y:S01]  /*0130*/  IMAD R7, R20, R6, R19 ;  /* 0x0000000614077224 */ /* 0x000fe200078e0213 */
[----:B------:R-:W-:Y:S01]  /*0140*/  SHF.R.U32.HI R2, RZ, 0x5, R2 ;  /* 0x00000005ff027819 */ /* 0x000fe20000011602 */
[----:B------:R-:W1:Y:S01]  /*0150*/  LDC R0, c[0x0][0x398] ;  /* 0x0000e600ff007b82 */ /* 0x000e620000000800 */
[----:B------:R-:W-:Y:S02]  /*0160*/  LEA R17, R4, R17, 0x5 ;  /* 0x0000001104117211 */ /* 0x000fe400078e28ff */
[----:B------:R-:W-:-:S05]  /*0170*/  IADD3 R16, PT, PT, -R2, RZ, RZ ;  /* 0x000000ff02107210 */ /* 0x000fca0007ffe1ff */
[----:B------:R-:W2:Y:S01]  /*0180*/  LDC.64 R22, c[0x0][0x380] ;  /* 0x0000e000ff167b82 */ /* 0x000ea20000000a00 */
[----:B0-----:R-:W-:Y:S02]  /*0190*/  ULEA UR4, UR6, UR4, 0x18 ;  /* 0x0000000406047291 */ /* 0x001fe4000f8ec0ff */
[----:B------:R-:W-:-:S04]  /*01a0*/  ULEA UR5, UR6, UR5, 0x18 ;  /* 0x0000000506057291 */ /* 0x000fc8000f8ec0ff */
[C---:B------:R-:W-:Y:S02]  /*01b0*/  LEA R5, R18.reuse, UR4, 0x7 ;  /* 0x0000000412057c11 */ /* 0x040fe4000f8e38ff */
[C---:B------:R-:W-:Y:S02]  /*01c0*/  LEA R3, R19.reuse, UR5, 0x2 ;  /* 0x0000000513037c11 */ /* 0x040fe4000f8e10ff */
[----:B------:R-:W-:Y:S02]  /*01d0*/  LEA R4, R19, R5, 0x2 ;  /* 0x0000000513047211 */ /* 0x000fe400078e10ff */
[----:B------:R-:W-:-:S07]  /*01e0*/  LEA R2, R18, R3, 0x7 ;  /* 0x0000000312027211 */ /* 0x000fce00078e38ff */
.L_x_1:
[----:B-1----:R-:W-:Y:S01]  /*01f0*/  MOV R6, R0 ;  /* 0x0000000000067202 */ /* 0x002fe20000000f00 */
[----:B------:R-:W-:Y:S01]  /*0200*/  HFMA2 R29, -RZ, RZ, 0, 0 ;  /* 0x00000000ff1d7431 */ /* 0x000fe200000001ff */
[----:B------:R-:W-:Y:S02]  /*0210*/  VIMNMX R9, PT, PT, R21, R18, !PT ;  /* 0x0000001215097248 */ /* 0x000fe40007fe0100 */
[-C--:B------:R-:W-:Y:S02]  /*0220*/  ISETP.GE.AND P0, PT, R19, R6.reuse, PT ;  /* 0x000000061300720c */ /* 0x080fe40003f06270 */
[-C--:B------:R-:W-:Y:S01]  /*0230*/  ISETP.GE.AND P1, PT, R9, R6.reuse, PT ;  /* 0x000000060900720c */ /* 0x080fe20003f26270 */
[----:B--2---:R-:W-:Y:S01]  /*0240*/  IMAD.WIDE R8, R7, 0x4, R22 ;  /* 0x0000000407087825 */ /* 0x004fe200078e0216 */
[----:B------:R-:W-:Y:S02]  /*0250*/  ISETP.GE.U32.OR P0, PT, R20, R6, P0 ;  /* 0x000000061400720c */ /* 0x000fe40000706470 */
[----:B------:R-:W-:-:S09]  /*0260*/  MOV R24, RZ ;  /* 0x000000ff00187202 */ /* 0x000fd20000000f00 */
[----:B------:R-:W0:Y:S02]  /*0270*/  @!P1 LDC.64 R10, c[0x0][0x388] ;  /* 0x0000e200ff0a9b82 */ /* 0x000e240000000a00 */
[----:B------:R-:W2:Y:S01]  /*0280*/  @!P0 LDG.E R29, desc[UR8][R8.64] ;  /* 0x00000008081d8981 */ /* 0x000ea2000c1e1900 */
[----:B0-----:R-:W-:-:S05]  /*0290*/  @!P1 IMAD.WIDE R10, R17, 0x4, R10 ;  /* 0x00000004110a9825 */ /* 0x001fca00078e020a */
[----:B------:R-:W3:Y:S04]  /*02a0*/  @!P1 LDG.E R24, desc[UR8][R10.64] ;  /* 0x000000080a189981 */ /* 0x000ee8000c1e1900 */
[----:B--2---:R-:W-:Y:S04]  /*02b0*/  STS [R4], R29 ;  /* 0x0000001d04007388 */ /* 0x004fe80000000800 */
[----:B---3--:R-:W-:Y:S01]  /*02c0*/  STS [R2], R24 ;  /* 0x0000001802007388 */ /* 0x008fe20000000800 */
[----:B------:R-:W-:Y:S06]  /*02d0*/  BAR.SYNC.DEFER_BLOCKING 0x0 ;  /* 0x0000000000007b1d */ /* 0x000fec0000010000 */
[----:B------:R-:W-:Y:S04]  /*02e0*/  LDS R26, [R3] ;  /* 0x00000000031a7984 */ /* 0x000fe80000000800 */
[----:B------:R-:W0:Y:S04]  /*02f0*/  LDS.128 R12, [R5] ;  /* 0x00000000050c7984 */ /* 0x000e280000000c00 */
[----:B------:R-:W1:Y:S04]  /*0300*/  LDS R28, [R3+0x80] ;  /* 0x00008000031c7984 */ /* 0x000e680000000800 */
[----:B------:R-:W2:Y:S04]  /*0310*/  LDS R27, [R3+0x100] ;  /* 0x00010000031b7984 */ /* 0x000ea80000000800 */
[----:B------:R-:W-:Y:S04]  /*0320*/  LDS.128 R8, [R5+0x10] ;  /* 0x0000100005087984 */ /* 0x000fe80000000c00 */
[----:B------:R-:W-:Y:S01]  /*0330*/  LDS R24, [R3+0x280] ;  /* 0x0002800003187984 */ /* 0x000fe20000000800 */
[----:B0-----:R-:W-:-:S03]  /*0340*/  FFMA R26, R12, R26, R25 ;  /* 0x0000001a0c1a7223 */ /* 0x001fc60000000019 */
[----:B------:R-:W0:Y:S01]  /*0350*/  LDS R12, [R3+0x180] ;  /* 0x00018000030c7984 */ /* 0x000e220000000800 */
[----:B-1----:R-:W-:-:S03]  /*0360*/  FFMA R26, R28, R13, R26 ;  /* 0x0000000d1c1a7223 */ /* 0x002fc6000000001a */
[----:B------:R-:W1:Y:S01]  /*0370*/  LDS R13, [R3+0x200] ;  /* 0x00020000030d7984 */ /* 0x000e620000000800 */
[----:B--2---:R-:W-:-:S03]  /*0380*/  FFMA R27, R27, R14, R26 ;  /* 0x0000000e1b1b7223 */ /* 0x004fc6000000001a */
[----:B------:R-:W2:Y:S01]  /*0390*/  LDS R25, [R3+0x300] ;  /* 0x0003000003197984 */ /* 0x000ea20000000800 */
[----:B0-----:R-:W-:-:S03]  /*03a0*/  FFMA R15, R12, R15, R27 ;  /* 0x0000000f0c0f7223 */ /* 0x001fc6000000001b */
[----:B------:R-:W-:Y:S01]  /*03b0*/  LDS R27, [R3+0x400] ;  /* 0x00040000031b7984 */ /* 0x000fe20000000800 */
[----:B-1----:R-:W-:-:S03]  /*03c0*/  FFMA R13, R8, R13, R15 ;  /* 0x0000000d080d7223 */ /* 0x002fc6000000000f */
[----:B------:R-:W0:Y:S01]  /*03d0*/  LDS R8, [R3+0x380] ;  /* 0x0003800003087984 */ /* 0x000e220000000800 */
[----:B------:R-:W-:-:S03]  /*03e0*/  FFMA R26, R24, R9, R13 ;  /* 0x00000009181a7223 */ /* 0x000fc6000000000d */
[----:B------:R-:W1:Y:S04]  /*03f0*/  LDS.128 R12, [R5+0x20] ;  /* 0x00002000050c7984 */ /* 0x000e680000000c00 */
[----:B------:R-:W3:Y:S01]  /*0400*/  LDS R24, [R3+0x480] ;  /* 0x0004800003187984 */ /* 0x000ee20000000800 */
[----:B--2---:R-:W-:-:S03]  /*0410*/  FFMA R9, R25, R10, R26 ;  /* 0x0000000a19097223 */ /* 0x004fc6000000001a */
[----:B------:R-:W2:Y:S01]  /*0420*/  LDS R25, [R3+0x500] ;  /* 0x0005000003197984 */ /* 0x000ea20000000800 */
[----:B0-----:R-:W-:-:S04]  /*0430*/  FFMA R9, R8, R11, R9 ;  /* 0x0000000b08097223 */ /* 0x001fc80000000009 */
[----:B-1----:R-:W-:Y:S02]  /*0440*/  FFMA R9, R12, R27, R9 ;  /* 0x0000001b0c097223 */ /* 0x002fe40000000009 */
[----:B------:R-:W0:Y:S02]  /*0450*/  LDS R12, [R3+0x580] ;  /* 0x00058000030c7984 */ /* 0x000e240000000800 */
[----:B---3--:R-:W-:Y:S02]  /*0460*/  FFMA R26, R24, R13, R9 ;  /* 0x0000000d181a7223 */ /* 0x008fe40000000009 */
[----:B------:R-:W-:Y:S04]  /*0470*/  LDS R27, [R3+0x600] ;  /* 0x00060000031b7984 */ /* 0x000fe80000000800 */
        /* <DEDUP_REMOVED lines=36> */
[----:B------:R-:W1:Y:S01]  /*06c0*/  LDS.128 R8, [R5+0x70] ;  /* 0x0000700005087984 */ /* 0x000e620000000c00 */
[----:B--2---:R-:W-:-:S03]  /*06d0*/  FFMA R25, R25, R14, R24 ;  /* 0x0000000e19197223 */ /* 0x004fc60000000018 */
[----:B------:R-:W2:Y:S04]  /*06e0*/  LDS R27, [R3+0xe80] ;  /* 0x000e8000031b7984 */ /* 0x000ea80000000800 */
[----:B------:R-:W3:Y:S04]  /*06f0*/  LDS R24, [R3+0xf00] ;  /* 0x000f000003187984 */ /* 0x000ee80000000800 */
[----:B------:R-:W4:Y:S01]  /*0700*/  LDS R14, [R3+0xf80] ;  /* 0x000f8000030e7984 */ /* 0x000f220000000800 */
[----:B------:R-:W-:Y:S01]  /*0710*/  IADD3 R16, PT, PT, R16, 0x1, RZ ;  /* 0x0000000110107810 */ /* 0x000fe20007ffe0ff */
[----:B------:R-:W-:Y:S03]  /*0720*/  BAR.SYNC.DEFER_BLOCKING 0x0 ;  /* 0x0000000000007b1d */ /* 0x000fe60000010000 */
[----:B------:R-:W-:Y:S01]  /*0730*/  ISETP.NE.AND P0, PT, R16, RZ, PT ;  /* 0x000000ff1000720c */ /* 0x000fe20003f05270 */
[----:B0-----:R-:W-:-:S04]  /*0740*/  FFMA R15, R12, R15, R25 ;  /* 0x0000000f0c0f7223 */ /* 0x001fc80000000019 */
[----:B-1----:R-:W-:-:S04]  /*0750*/  FFMA R8, R8, R13, R15 ;  /* 0x0000000d08087223 */ /* 0x002fc8000000000f */
[----:B--2---:R-:W-:-:S04]  /*0760*/  FFMA R9, R27, R9, R8 ;  /* 0x000000091b097223 */ /* 0x004fc80000000008 */
[----:B---3--:R-:W-:Y:S01]  /*0770*/  FFMA R9, R24, R10, R9 ;  /* 0x0000000a18097223 */ /* 0x008fe20000000009 */
[----:B------:R-:W-:Y:S02]  /*0780*/  IADD3 R18, PT, PT, R18, 0x20, RZ ;  /* 0x0000002012127810 */ /* 0x000fe40007ffe0ff */
[----:B------:R-:W-:Y:S01]  /*0790*/  IADD3 R7, PT, PT, R7, 0x20, RZ ;  /* 0x0000002007077810 */ /* 0x000fe20007ffe0ff */
[----:B----4-:R-:W-:Y:S01]  /*07a0*/  FFMA R25, R14, R11, R9 ;  /* 0x0000000b0e197223 */ /* 0x010fe20000000009 */
[----:B------:R-:W-:Y:S02]  /*07b0*/  IADD3 R19, PT, PT, R19, 0x20, RZ ;  /* 0x0000002013137810 */ /* 0x000fe40007ffe0ff */
[----:B------:R-:W-:Y:S01]  /*07c0*/  LEA R17, R6, R17, 0x5 ;  /* 0x0000001106117211 */ /* 0x000fe200078e28ff */
[----:B------:R-:W-:Y:S06]  /*07d0*/  @P0 BRA `(.L_x_1) ;  /* 0xfffffff800840947 */ /* 0x000fec000383ffff */
.L_x_0:
[----:B------:R-:W-:-:S04]  /*07e0*/  VIMNMX R3, PT, PT, R20, R21, !PT ;  /* 0x0000001514037248 */ /* 0x000fc80007fe0100 */
[----:B------:R-:W-:-:S13]  /*07f0*/  ISETP.GE.AND P0, PT, R3, R6, PT ;  /* 0x000000060300720c */ /* 0x000fda0003f06270 */
[----:B------:R-:W-:Y:S05]  /*0800*/  @P0 EXIT ;  /* 0x000000000000094d */ /* 0x000fea0003800000 */
[----:B------:R-:W0:Y:S01]  /*0810*/  LDC.64 R2, c[0x0][0x390] ;  /* 0x0000e400ff027b82 */ /* 0x000e220000000a00 */
[----:B------:R-:W-:-:S04]  /*0820*/  IMAD R21, R20, R6, R21 ;  /* 0x0000000614157224 */ /* 0x000fc800078e0215 */
[----:B0-----:R-:W-:-:S05]  /*0830*/  IMAD.WIDE R2, R21, 0x4, R2 ;  /* 0x0000000415027825 */ /* 0x001fca00078e0202 */
[----:B------:R-:W-:Y:S01]  /*0840*/  STG.E desc[UR8][R2.64], R25 ;  /* 0x0000001902007986 */ /* 0x000fe2000c101908 */
[----:B------:R-:W-:Y:S05]  /*0850*/  EXIT ;  /* 0x000000000000794d */ /* 0x000fea0003800000 */
.L_x_2:
[----:B------:R-:W-:-:S00]  /*0860*/  BRA `(.L_x_2) ;  /* 0xfffffffc00fc7947 */ /* 0x000fc0000383ffff */
[----:B------:R-:W-:-:S00]  /*0870*/  NOP ;  /* 0x0000000000007918 */ /* 0x000fc00000000000 */
        /* <DEDUP_REMOVED lines=8> */
.L_x_3:


//--------------------- .nv.shared._Z12MatMulKernelPKfS0_Pfi --------------------------
	.section	.nv.shared._Z12MatMulKernelPKfS0_Pfi,"aw",@nobits
	.sectionflags	@""
	.align	4
.nv.shared._Z12MatMulKernelPKfS0_Pfi:
	.zero		9216


//--------------------- .nv.shared.reserved.0     --------------------------
	.section	.nv.shared.reserved.0,"aw",@nobits
	.weak		__nv_reservedSMEM_offset_0_alias
	.size		__nv_reservedSMEM_offset_0_alias, 0, 64
	.other		__nv_reservedSMEM_offset_0_alias,@"STO_CUDA_RESERVED_SHARED STV_DEFAULT"
__nv_reservedSMEM_offset_0_alias:
	.zero		0
	.zero		64


//--------------------- .nv.constant0._Z12MatMulKernelPKfS0_Pfi --------------------------
	.section	.nv.constant0._Z12MatMulKernelPKfS0_Pfi,"a",@progbits
	.sectionflags	@""
	.align	4
.nv.constant0._Z12MatMulKernelPKfS0_Pfi:
	.zero		924


//--------------------- SYMBOLS --------------------------

	.type		.nv.reservedSmem.offset0,@object
	.size		.nv.reservedSmem.offset0,0x4
	.type		.nv.reservedSmem.cap,@object
	.size		.nv.reservedSmem.cap,0x4
